	.headerflags	@"EF_CUDA_TEXMODE_UNIFIED EF_CUDA_64BIT_ADDRESS EF_CUDA_ACCELERATORS EF_CUDA_SM90 EF_CUDA_VIRTUAL_SM(EF_CUDA_SM90)"
	.elftype	@"ET_EXEC"


//--------------------- .nv.info                  --------------------------
	.section	.nv.info,"",@"SHT_CUDA_INFO"
	.align	4


	//----- nvinfo : EIATTR_REGCOUNT
	.align		4
        /*0000*/ 	.byte	0x04, 0x2f
        /*0002*/ 	.short	(.L_1 - .L_0)
	.align		4
.L_0:
        /*0004*/ 	.word	index@(triton_poi_fused__to_copy_34)
        /*0008*/ 	.word	0x0000000a


	//----- nvinfo : EIATTR_MIN_STACK_SIZE
	.align		4
.L_1:
        /*000c*/ 	.byte	0x04, 0x12
        /*000e*/ 	.short	(.L_3 - .L_2)
	.align		4
.L_2:
        /*0010*/ 	.word	index@(triton_poi_fused__to_copy_34)
        /*0014*/ 	.word	0x00000000


	//----- nvinfo : EIATTR_FRAME_SIZE
	.align		4
.L_3:
        /*0018*/ 	.byte	0x04, 0x11
        /*001a*/ 	.short	(.L_5 - .L_4)
	.align		4
.L_4:
        /*001c*/ 	.word	index@(triton_poi_fused__to_copy_34)
        /*0020*/ 	.word	0x00000000


	//----- nvinfo : EIATTR_MIN_STACK_SIZE
	.align		4
.L_5:
        /*0024*/ 	.byte	0x04, 0x12
        /*0026*/ 	.short	(.L_7 - .L_6)
	.align		4
.L_6:
        /*0028*/ 	.word	index@(triton_poi_fused__to_copy_34)
        /*002c*/ 	.word	0x00000000
.L_7:


//--------------------- .nv.info.triton_poi_fused__to_copy_34 --------------------------
	.section	.nv.info.triton_poi_fused__to_copy_34,"",@"SHT_CUDA_INFO"
	.sectionflags	@""
	.align	4


	//----- nvinfo : EIATTR_CUDA_API_VERSION
	.align		4
        /*0000*/ 	.byte	0x04, 0x37
        /*0002*/ 	.short	(.L_9 - .L_8)
.L_8:
        /*0004*/ 	.word	0x0000007c


	//----- nvinfo : EIATTR_KPARAM_INFO
	.align		4
.L_9:
        /*0008*/ 	.byte	0x04, 0x17
        /*000a*/ 	.short	(.L_11 - .L_10)
.L_10:
        /*000c*/ 	.word	0x00000000
        /*0010*/ 	.short	0x0001
        /*0012*/ 	.short	0x0008
        /*0014*/ 	.byte	0x00, 0xf0, 0x11, 0x00


	//----- nvinfo : EIATTR_KPARAM_INFO
	.align		4
.L_11:
        /*0018*/ 	.byte	0x04, 0x17
        /*001a*/ 	.short	(.L_13 - .L_12)
.L_12:
        /*001c*/ 	.word	0x00000000
        /*0020*/ 	.short	0x0000
        /*0022*/ 	.short	0x0000
        /*0024*/ 	.byte	0x00, 0xf4, 0x21, 0x00


	//----- nvinfo : EIATTR_SPARSE_MMA_MASK
	.align		4
.L_13:
        /*0028*/ 	.byte	0x03, 0x50
        /*002a*/ 	.short	0x0000


	//----- nvinfo : EIATTR_MAXREG_COUNT
	.align		4
        /*002c*/ 	.byte	0x03, 0x1b
        /*002e*/ 	.short	0x00ff


	//----- nvinfo : EIATTR_EXIT_INSTR_OFFSETS
	.align		4
        /*0030*/ 	.byte	0x04, 0x1c
        /*0032*/ 	.short	(.L_15 - .L_14)


	//   ....[0]....
.L_14:
        /*0034*/ 	.word	0x00000140


	//   ....[1]....
        /*0038*/ 	.word	0x00000170


	//----- nvinfo : EIATTR_REQNTID
	.align		4
.L_15:
        /*003c*/ 	.byte	0x04, 0x10
        /*003e*/ 	.short	(.L_17 - .L_16)
.L_16:
        /*0040*/ 	.word	0x00000020
        /*0044*/ 	.word	0x00000001
        /*0048*/ 	.word	0x00000001


	//----- nvinfo : EIATTR_CBANK_PARAM_SIZE
	.align		4
.L_17:
        /*004c*/ 	.byte	0x03, 0x19
        /*004e*/ 	.short	0x000c


	//----- nvinfo : EIATTR_PARAM_CBANK
	.align		4
        /*0050*/ 	.byte	0x04, 0x0a
        /*0052*/ 	.short	(.L_19 - .L_18)
	.align		4
.L_18:
        /*0054*/ 	.word	index@(.nv.constant0.triton_poi_fused__to_copy_34)
        /*0058*/ 	.short	0x0210
        /*005a*/ 	.short	0x000c


	//----- nvinfo : EIATTR_SW_WAR
	.align		4
.L_19:
        /*005c*/ 	.byte	0x04, 0x36
        /*005e*/ 	.short	(.L_21 - .L_20)
.L_20:
        /*0060*/ 	.word	0x00000008
.L_21:


//--------------------- .nv.callgraph             --------------------------
	.section	.nv.callgraph,"",@"SHT_CUDA_CALLGRAPH"
	.align	4
	.sectionentsize	8
	.align		4
        /*0000*/ 	.word	0x00000000
	.align		4
        /*0004*/ 	.word	0xffffffff
	.align		4
        /*0008*/ 	.word	0x00000000
	.align		4
        /*000c*/ 	.word	0xfffffffe
	.align		4
        /*0010*/ 	.word	0x00000000
	.align		4
        /*0014*/ 	.word	0xfffffffd
	.align		4
        /*0018*/ 	.word	0x00000000
	.align		4
        /*001c*/ 	.word	0xfffffffc


//--------------------- .text.triton_poi_fused__to_copy_34 --------------------------
	.section	.text.triton_poi_fused__to_copy_34,"ax",@progbits
	.align	128
        .global         triton_poi_fused__to_copy_34
        .type           triton_poi_fused__to_copy_34,@function
        .size           triton_poi_fused__to_copy_34,(.L_x_1 - triton_poi_fused__to_copy_34)
        .other          triton_poi_fused__to_copy_34,@"STO_CUDA_ENTRY STV_DEFAULT"
triton_poi_fused__to_copy_34:
.text.triton_poi_fused__to_copy_34:
[----:B------:R-:W0:Y:S02]  /*0000*/  LDC R1, c[0x0][0x28] ;  /* 0x00000a00ff017b82 */ /* 0x000e240000000800 */
[----:B------:R-:W1:Y:S01]  /*0010*/  S2R R0, SR_TID.X ;  /* 0x0000000000007919 */ /* 0x000e620000002100 */
[----:B------:R-:W2:Y:S01]  /*0020*/  S2R R5, SR_CTAID.X ;  /* 0x0000000000057919 */ /* 0x000ea20000002500 */
[----:B-1----:R-:W-:-:S05]  /*0030*/  IMAD.SHL.U32 R0, R0, 0x2, RZ ;  /* 0x0000000200007824 */ /* 0x002fca00078e00ff */
[----:B------:R-:W-:-:S05]  /*0040*/  LOP3.LUT R0, R0, 0x3e, RZ, 0xc0, !PT ;  /* 0x0000003e00007812 */ /* 0x000fca00078ec0ff */
[----:B--2---:R-:W-:-:S04]  /*0050*/  IMAD R5, R5, 0x40, R0 ;  /* 0x0000004005057824 */ /* 0x004fc800078e0200 */
[C---:B------:R-:W-:Y:S01]  /*0060*/  VIADD R0, R5.reuse, 0x1 ;  /* 0x0000000105007836 */ /* 0x040fe20000000000 */
[----:B------:R-:W-:Y:S02]  /*0070*/  I2FP.F32.S32 R2, R5 ;  /* 0x0000000500027245 */ /* 0x000fe40000201400 */
[----:B------:R-:W-:Y:S02]  /*0080*/  ISETP.GE.AND P0, PT, R5, 0x40, PT ;  /* 0x000000400500780c */ /* 0x000fe40003f06270 */
[----:B------:R-:W-:Y:S01]  /*0090*/  I2FP.F32.S32 R0, R0 ;  /* 0x0000000000007245 */ /* 0x000fe20000201400 */
[----:B------:R-:W-:Y:S02]  /*00a0*/  FMUL R4, R2, 0.063492067158222198486 ;  /* 0x3d82082102047820 */ /* 0x000fe40000400000 */
[----:B------:R-:W1:Y:S02]  /*00b0*/  LDC.64 R2, c[0x0][0x210] ;  /* 0x00008400ff027b82 */ /* 0x000e640000000a00 */
[----:B------:R-:W-:Y:S01]  /*00c0*/  FMUL R0, R0, 0.063492067158222198486 ;  /* 0x3d82082100007820 */ /* 0x000fe20000400000 */
[----:B------:R-:W-:-:S04]  /*00d0*/  FMNMX R4, RZ, R4, !PT ;  /* 0x00000004ff047209 */ /* 0x000fc80007800000 */
[----:B------:R-:W-:Y:S02]  /*00e0*/  FMNMX R0, RZ, R0, !PT ;  /* 0x00000000ff007209 */ /* 0x000fe40007800000 */
[----:B------:R-:W2:Y:S08]  /*00f0*/  F2I.TRUNC.NTZ R4, R4 ;  /* 0x0000000400047305 */ /* 0x000eb0000020f100 */
[----:B------:R-:W3:Y:S01]  /*0100*/  F2I.TRUNC.NTZ R6, R0 ;  /* 0x0000000000067305 */ /* 0x000ee2000020f100 */
[----:B-1----:R-:W-:Y:S01]  /*0110*/  IMAD.WIDE R2, R5, 0x8, R2 ;  /* 0x0000000805027825 */ /* 0x002fe200078e0202 */
[----:B--2---:R-:W-:-:S02]  /*0120*/  SHF.R.S32.HI R5, RZ, 0x1f, R4 ;  /* 0x0000001fff057819 */ /* 0x004fc40000011404 */
[----:B---3--:R-:W-:Y:S01]  /*0130*/  SHF.R.S32.HI R7, RZ, 0x1f, R6 ;  /* 0x0000001fff077819 */ /* 0x008fe20000011406 */
[----:B------:R-:W-:Y:S06]  /*0140*/  @P0 EXIT ;  /* 0x000000000000094d */ /* 0x000fec0003800000 */
[----:B------:R-:W-:Y:S02]  /*0150*/  ULDC.64 UR4, c[0x0][0x208] ;  /* 0x0000820000047ab9 */ /* 0x000fe40000000a00 */
[----:B------:R-:W-:Y:S01]  /*0160*/  STG.E.128 desc[UR4][R2.64], R4 ;  /* 0x0000000402007986 */ /* 0x000fe2000c101d04 */
[----:B------:R-:W-:Y:S05]  /*0170*/  EXIT ;  /* 0x000000000000794d */ /* 0x000fea0003800000 */
.L_x_0:
[----:B------:R-:W-:-:S00]  /*0180*/  BRA `(.L_x_0) ;  /* 0xfffffffc00fc7947 */ /* 0x000fc0000383ffff */
[----:B------:R-:W-:-:S00]  /*0190*/  NOP ;  /* 0x0000000000007918 */ /* 0x000fc00000000000 */
        /* <DEDUP_REMOVED lines=14> */
.L_x_1:


//--------------------- .nv.constant0.triton_poi_fused__to_copy_34 --------------------------
	.section	.nv.constant0.triton_poi_fused__to_copy_34,"a",@progbits
	.sectionflags	@""
	.align	4
.nv.constant0.triton_poi_fused__to_copy_34:
	.zero		540
